//
// Generated by NVIDIA NVVM Compiler
//
// Compiler Build ID: CL-36424714
// Cuda compilation tools, release 13.0, V13.0.88
// Based on NVVM 20.0.0
//

.version 9.0
.target sm_100
.address_size 64

	// .globl	_Z15batchMatMulFP16P6__halfS0_S0_ii

.visible .entry _Z15batchMatMulFP16P6__halfS0_S0_ii(
	.param .u64 .ptr .align 1 _Z15batchMatMulFP16P6__halfS0_S0_ii_param_0,
	.param .u64 .ptr .align 1 _Z15batchMatMulFP16P6__halfS0_S0_ii_param_1,
	.param .u64 .ptr .align 1 _Z15batchMatMulFP16P6__halfS0_S0_ii_param_2,
	.param .u32 _Z15batchMatMulFP16P6__halfS0_S0_ii_param_3,
	.param .u32 _Z15batchMatMulFP16P6__halfS0_S0_ii_param_4
)
{
	.reg .pred 	%p<10>;
	.reg .b16 	%rs<202>;
	.reg .b32 	%r<60>;
	.reg .b32 	%f<2>;
	.reg .b64 	%rd<66>;

	ld.param.u64 	%rd7, [_Z15batchMatMulFP16P6__halfS0_S0_ii_param_0];
	ld.param.u64 	%rd8, [_Z15batchMatMulFP16P6__halfS0_S0_ii_param_1];
	ld.param.u64 	%rd6, [_Z15batchMatMulFP16P6__halfS0_S0_ii_param_2];
	ld.param.u32 	%r34, [_Z15batchMatMulFP16P6__halfS0_S0_ii_param_3];
	cvta.to.global.u64 	%rd1, %rd8;
	cvta.to.global.u64 	%rd2, %rd7;
	mov.u32 	%r35, %ctaid.y;
	mov.u32 	%r36, %ntid.y;
	mov.u32 	%r37, %tid.y;
	mad.lo.s32 	%r1, %r35, %r36, %r37;
	mov.u32 	%r38, %ctaid.x;
	mov.u32 	%r39, %ntid.x;
	mul.lo.s32 	%r2, %r38, %r39;
	mov.u32 	%r3, %tid.x;
	add.s32 	%r4, %r2, %r3;
	max.s32 	%r40, %r1, %r4;
	setp.ge.s32 	%p1, %r40, %r34;
	@%p1 bra 	$L__BB0_14;
	mov.u32 	%r42, %ctaid.z;
	mov.f32 	%f1, 0f00000000;
	// begin inline asm
	{  cvt.rn.f16.f32 %rs201, %f1;}

	// end inline asm
	mul.lo.s32 	%r5, %r34, %r42;
	mul.lo.s32 	%r6, %r5, %r34;
	mul.lo.s32 	%r7, %r34, %r1;
	add.s32 	%r8, %r6, %r7;
	add.s32 	%r9, %r6, %r4;
	add.s32 	%r43, %r34, -1;
	and.b32  	%r10, %r34, 15;
	setp.lt.u32 	%p2, %r43, 15;
	mov.b32 	%r56, 0;
	@%p2 bra 	$L__BB0_4;
	and.b32  	%r56, %r34, 2147483632;
	neg.s32 	%r54, %r56;
	add.s32 	%r44, %r3, %r6;
	add.s32 	%r53, %r44, %r2;
	shl.b32 	%r14, %r34, 4;
	mul.wide.s32 	%rd13, %r34, 2;
	mov.u32 	%r52, %r8;
$L__BB0_3:
	.pragma "nounroll";
	mul.wide.u32 	%rd9, %r52, 2;
	add.s64 	%rd10, %rd2, %rd9;
	ld.global.u16 	%rs18, [%rd10];
	mul.wide.s32 	%rd11, %r53, 2;
	add.s64 	%rd12, %rd1, %rd11;
	ld.global.u16 	%rs19, [%rd12];
	// begin inline asm
	{mul.f16 %rs17,%rs18,%rs19;
}
	// end inline asm
	// begin inline asm
	{add.f16 %rs20,%rs201,%rs17;
}
	// end inline asm
	ld.global.u16 	%rs24, [%rd10+2];
	add.s64 	%rd14, %rd12, %rd13;
	ld.global.u16 	%rs25, [%rd14];
	// begin inline asm
	{mul.f16 %rs23,%rs24,%rs25;
}
	// end inline asm
	// begin inline asm
	{add.f16 %rs26,%rs20,%rs23;
}
	// end inline asm
	ld.global.u16 	%rs30, [%rd10+4];
	add.s64 	%rd15, %rd14, %rd13;
	ld.global.u16 	%rs31, [%rd15];
	// begin inline asm
	{mul.f16 %rs29,%rs30,%rs31;
}
	// end inline asm
	// begin inline asm
	{add.f16 %rs32,%rs26,%rs29;
}
	// end inline asm
	ld.global.u16 	%rs36, [%rd10+6];
	add.s64 	%rd16, %rd15, %rd13;
	ld.global.u16 	%rs37, [%rd16];
	// begin inline asm
	{mul.f16 %rs35,%rs36,%rs37;
}
	// end inline asm
	// begin inline asm
	{add.f16 %rs38,%rs32,%rs35;
}
	// end inline asm
	ld.global.u16 	%rs42, [%rd10+8];
	add.s64 	%rd17, %rd16, %rd13;
	ld.global.u16 	%rs43, [%rd17];
	// begin inline asm
	{mul.f16 %rs41,%rs42,%rs43;
}
	// end inline asm
	// begin inline asm
	{add.f16 %rs44,%rs38,%rs41;
}
	// end inline asm
	ld.global.u16 	%rs48, [%rd10+10];
	add.s64 	%rd18, %rd17, %rd13;
	ld.global.u16 	%rs49, [%rd18];
	// begin inline asm
	{mul.f16 %rs47,%rs48,%rs49;
}
	// end inline asm
	// begin inline asm
	{add.f16 %rs50,%rs44,%rs47;
}
	// end inline asm
	ld.global.u16 	%rs54, [%rd10+12];
	add.s64 	%rd19, %rd18, %rd13;
	ld.global.u16 	%rs55, [%rd19];
	// begin inline asm
	{mul.f16 %rs53,%rs54,%rs55;
}
	// end inline asm
	// begin inline asm
	{add.f16 %rs56,%rs50,%rs53;
}
	// end inline asm
	ld.global.u16 	%rs60, [%rd10+14];
	add.s64 	%rd20, %rd19, %rd13;
	ld.global.u16 	%rs61, [%rd20];
	// begin inline asm
	{mul.f16 %rs59,%rs60,%rs61;
}
	// end inline asm
	// begin inline asm
	{add.f16 %rs62,%rs56,%rs59;
}
	// end inline asm
	ld.global.u16 	%rs66, [%rd10+16];
	add.s64 	%rd21, %rd20, %rd13;
	ld.global.u16 	%rs67, [%rd21];
	// begin inline asm
	{mul.f16 %rs65,%rs66,%rs67;
}
	// end inline asm
	// begin inline asm
	{add.f16 %rs68,%rs62,%rs65;
}
	// end inline asm
	ld.global.u16 	%rs72, [%rd10+18];
	add.s64 	%rd22, %rd21, %rd13;
	ld.global.u16 	%rs73, [%rd22];
	// begin inline asm
	{mul.f16 %rs71,%rs72,%rs73;
}
	// end inline asm
	// begin inline asm
	{add.f16 %rs74,%rs68,%rs71;
}
	// end inline asm
	ld.global.u16 	%rs78, [%rd10+20];
	add.s64 	%rd23, %rd22, %rd13;
	ld.global.u16 	%rs79, [%rd23];
	// begin inline asm
	{mul.f16 %rs77,%rs78,%rs79;
}
	// end inline asm
	// begin inline asm
	{add.f16 %rs80,%rs74,%rs77;
}
	// end inline asm
	ld.global.u16 	%rs84, [%rd10+22];
	add.s64 	%rd24, %rd23, %rd13;
	ld.global.u16 	%rs85, [%rd24];
	// begin inline asm
	{mul.f16 %rs83,%rs84,%rs85;
}
	// end inline asm
	// begin inline asm
	{add.f16 %rs86,%rs80,%rs83;
}
	// end inline asm
	ld.global.u16 	%rs90, [%rd10+24];
	add.s64 	%rd25, %rd24, %rd13;
	ld.global.u16 	%rs91, [%rd25];
	// begin inline asm
	{mul.f16 %rs89,%rs90,%rs91;
}
	// end inline asm
	// begin inline asm
	{add.f16 %rs92,%rs86,%rs89;
}
	// end inline asm
	ld.global.u16 	%rs96, [%rd10+26];
	add.s64 	%rd26, %rd25, %rd13;
	ld.global.u16 	%rs97, [%rd26];
	// begin inline asm
	{mul.f16 %rs95,%rs96,%rs97;
}
	// end inline asm
	// begin inline asm
	{add.f16 %rs98,%rs92,%rs95;
}
	// end inline asm
	ld.global.u16 	%rs102, [%rd10+28];
	add.s64 	%rd27, %rd26, %rd13;
	ld.global.u16 	%rs103, [%rd27];
	// begin inline asm
	{mul.f16 %rs101,%rs102,%rs103;
}
	// end inline asm
	// begin inline asm
	{add.f16 %rs104,%rs98,%rs101;
}
	// end inline asm
	ld.global.u16 	%rs108, [%rd10+30];
	add.s64 	%rd28, %rd27, %rd13;
	ld.global.u16 	%rs109, [%rd28];
	// begin inline asm
	{mul.f16 %rs107,%rs108,%rs109;
}
	// end inline asm
	// begin inline asm
	{add.f16 %rs201,%rs104,%rs107;
}
	// end inline asm
	add.s32 	%r54, %r54, 16;
	add.s32 	%r53, %r53, %r14;
	add.s32 	%r52, %r52, 16;
	setp.ne.s32 	%p3, %r54, 0;
	@%p3 bra 	$L__BB0_3;
$L__BB0_4:
	setp.eq.s32 	%p4, %r10, 0;
	@%p4 bra 	$L__BB0_13;
	and.b32  	%r22, %r34, 7;
	setp.lt.u32 	%p5, %r10, 8;
	@%p5 bra 	$L__BB0_7;
	add.s32 	%r45, %r8, %r56;
	mul.wide.u32 	%rd29, %r45, 2;
	add.s64 	%rd30, %rd2, %rd29;
	ld.global.u16 	%rs115, [%rd30];
	mad.lo.s32 	%r46, %r56, %r34, %r9;
	mul.wide.s32 	%rd31, %r46, 2;
	add.s64 	%rd32, %rd1, %rd31;
	ld.global.u16 	%rs116, [%rd32];
	// begin inline asm
	{mul.f16 %rs114,%rs115,%rs116;
}
	// end inline asm
	// begin inline asm
	{add.f16 %rs117,%rs201,%rs114;
}
	// end inline asm
	cvt.u64.u32 	%rd33, %r8;
	cvt.u64.u32 	%rd34, %r56;
	add.s64 	%rd35, %rd33, %rd34;
	shl.b64 	%rd36, %rd35, 1;
	add.s64 	%rd37, %rd2, %rd36;
	ld.global.u16 	%rs121, [%rd37+2];
	mul.wide.s32 	%rd38, %r34, 2;
	add.s64 	%rd39, %rd32, %rd38;
	ld.global.u16 	%rs122, [%rd39];
	// begin inline asm
	{mul.f16 %rs120,%rs121,%rs122;
}
	// end inline asm
	// begin inline asm
	{add.f16 %rs123,%rs117,%rs120;
}
	// end inline asm
	ld.global.u16 	%rs127, [%rd37+4];
	add.s64 	%rd40, %rd39, %rd38;
	ld.global.u16 	%rs128, [%rd40];
	// begin inline asm
	{mul.f16 %rs126,%rs127,%rs128;
}
	// end inline asm
	// begin inline asm
	{add.f16 %rs129,%rs123,%rs126;
}
	// end inline asm
	ld.global.u16 	%rs133, [%rd37+6];
	add.s64 	%rd41, %rd40, %rd38;
	ld.global.u16 	%rs134, [%rd41];
	// begin inline asm
	{mul.f16 %rs132,%rs133,%rs134;
}
	// end inline asm
	// begin inline asm
	{add.f16 %rs135,%rs129,%rs132;
}
	// end inline asm
	ld.global.u16 	%rs139, [%rd37+8];
	add.s64 	%rd42, %rd41, %rd38;
	ld.global.u16 	%rs140, [%rd42];
	// begin inline asm
	{mul.f16 %rs138,%rs139,%rs140;
}
	// end inline asm
	// begin inline asm
	{add.f16 %rs141,%rs135,%rs138;
}
	// end inline asm
	ld.global.u16 	%rs145, [%rd37+10];
	add.s64 	%rd43, %rd42, %rd38;
	ld.global.u16 	%rs146, [%rd43];
	// begin inline asm
	{mul.f16 %rs144,%rs145,%rs146;
}
	// end inline asm
	// begin inline asm
	{add.f16 %rs147,%rs141,%rs144;
}
	// end inline asm
	ld.global.u16 	%rs151, [%rd37+12];
	add.s64 	%rd44, %rd43, %rd38;
	ld.global.u16 	%rs152, [%rd44];
	// begin inline asm
	{mul.f16 %rs150,%rs151,%rs152;
}
	// end inline asm
	// begin inline asm
	{add.f16 %rs153,%rs147,%rs150;
}
	// end inline asm
	ld.global.u16 	%rs157, [%rd37+14];
	add.s64 	%rd45, %rd44, %rd38;
	ld.global.u16 	%rs158, [%rd45];
	// begin inline asm
	{mul.f16 %rs156,%rs157,%rs158;
}
	// end inline asm
	// begin inline asm
	{add.f16 %rs201,%rs153,%rs156;
}
	// end inline asm
	add.s32 	%r56, %r56, 8;
$L__BB0_7:
	setp.eq.s32 	%p6, %r22, 0;
	@%p6 bra 	$L__BB0_13;
	and.b32  	%r25, %r34, 3;
	setp.lt.u32 	%p7, %r22, 4;
	@%p7 bra 	$L__BB0_10;
	add.s32 	%r47, %r8, %r56;
	mul.wide.u32 	%rd46, %r47, 2;
	add.s64 	%rd47, %rd2, %rd46;
	ld.global.u16 	%rs164, [%rd47];
	mad.lo.s32 	%r48, %r56, %r34, %r9;
	mul.wide.s32 	%rd48, %r48, 2;
	add.s64 	%rd49, %rd1, %rd48;
	ld.global.u16 	%rs165, [%rd49];
	// begin inline asm
	{mul.f16 %rs163,%rs164,%rs165;
}
	// end inline asm
	// begin inline asm
	{add.f16 %rs166,%rs201,%rs163;
}
	// end inline asm
	cvt.u64.u32 	%rd50, %r8;
	cvt.u64.u32 	%rd51, %r56;
	add.s64 	%rd52, %rd50, %rd51;
	shl.b64 	%rd53, %rd52, 1;
	add.s64 	%rd54, %rd2, %rd53;
	ld.global.u16 	%rs170, [%rd54+2];
	mul.wide.s32 	%rd55, %r34, 2;
	add.s64 	%rd56, %rd49, %rd55;
	ld.global.u16 	%rs171, [%rd56];
	// begin inline asm
	{mul.f16 %rs169,%rs170,%rs171;
}
	// end inline asm
	// begin inline asm
	{add.f16 %rs172,%rs166,%rs169;
}
	// end inline asm
	ld.global.u16 	%rs176, [%rd54+4];
	add.s64 	%rd57, %rd56, %rd55;
	ld.global.u16 	%rs177, [%rd57];
	// begin inline asm
	{mul.f16 %rs175,%rs176,%rs177;
}
	// end inline asm
	// begin inline asm
	{add.f16 %rs178,%rs172,%rs175;
}
	// end inline asm
	ld.global.u16 	%rs182, [%rd54+6];
	add.s64 	%rd58, %rd57, %rd55;
	ld.global.u16 	%rs183, [%rd58];
	// begin inline asm
	{mul.f16 %rs181,%rs182,%rs183;
}
	// end inline asm
	// begin inline asm
	{add.f16 %rs201,%rs178,%rs181;
}
	// end inline asm
	add.s32 	%r56, %r56, 4;
$L__BB0_10:
	setp.eq.s32 	%p8, %r25, 0;
	@%p8 bra 	$L__BB0_13;
	add.s32 	%r49, %r56, %r5;
	mad.lo.s32 	%r59, %r34, %r49, %r4;
	add.s32 	%r50, %r56, %r8;
	mul.wide.u32 	%rd59, %r50, 2;
	add.s64 	%rd65, %rd2, %rd59;
	neg.s32 	%r58, %r25;
$L__BB0_12:
	.pragma "nounroll";
	mul.wide.s32 	%rd60, %r59, 2;
	add.s64 	%rd61, %rd1, %rd60;
	ld.global.u16 	%rs188, [%rd65];
	ld.global.u16 	%rs189, [%rd61];
	// begin inline asm
	{mul.f16 %rs187,%rs188,%rs189;
}
	// end inline asm
	// begin inline asm
	{add.f16 %rs201,%rs201,%rs187;
}
	// end inline asm
	add.s32 	%r59, %r59, %r34;
	add.s64 	%rd65, %rd65, 2;
	add.s32 	%r58, %r58, 1;
	setp.ne.s32 	%p9, %r58, 0;
	@%p9 bra 	$L__BB0_12;
$L__BB0_13:
	add.s32 	%r51, %r9, %r7;
	cvta.to.global.u64 	%rd62, %rd6;
	mul.wide.s32 	%rd63, %r51, 2;
	add.s64 	%rd64, %rd62, %rd63;
	st.global.u16 	[%rd64], %rs201;
$L__BB0_14:
	ret;

}


// ===== COMPILED SASS (sm_100) =====

	.target	sm_100

	.elftype	@"ET_EXEC"


//--------------------- .note.nv.tkinfo           --------------------------
	.section	.note.nv.tkinfo,"",@"SHT_NOTE"
	.sectionflags	@"SHF_NOTE_NV_TKINFO"
	.tkinfo
        /*0018*/ 	.word	0x00000002
        /*0030*/ 	.string	""
        /*0030*/ 	.string	"ptxas"
        /*0030*/ 	.string	"Cuda compilation tools, release 13.0, V13.0.88"
        /*0030*/ 	.string	"Build cuda_13.0.r13.0/compiler.36424714_0"
        /*0030*/ 	.string	"-arch sm_100 -m 64 "



//--------------------- .note.nv.cuinfo           --------------------------
	.section	.note.nv.cuinfo,"",@"SHT_NOTE"
	.sectionflags	@"SHF_NOTE_NV_CUINFO"
        /*0018*/ 	.short	0x0002
        /*001a*/ 	.short	0x0064
        /*001c*/ 	.short	0x0082
	.zero		2


//--------------------- .nv.info                  --------------------------
	.section	.nv.info,"",@"SHT_CUDA_INFO"
	.align	4


	//----- nvinfo : EIATTR_REGCOUNT
	.align		4
        /*0000*/ 	.byte	0x04, 0x2f
        /*0002*/ 	.short	(.L_1 - .L_0)
	.align		4
.L_0:
        /*0004*/ 	.word	index@(_Z15batchMatMulFP16P6__halfS0_S0_ii)
        /*0008*/ 	.word	0x00000020


	//----- nvinfo : EIATTR_FRAME_SIZE
	.align		4
.L_1:
        /*000c*/ 	.byte	0x04, 0x11
        /*000e*/ 	.short	(.L_3 - .L_2)
	.align		4
.L_2:
        /*0010*/ 	.word	index@(_Z15batchMatMulFP16P6__halfS0_S0_ii)
        /*0014*/ 	.word	0x00000000


	//----- nvinfo : EIATTR_MIN_STACK_SIZE
	.align		4
.L_3:
        /*0018*/ 	.byte	0x04, 0x12
        /*001a*/ 	.short	(.L_5 - .L_4)
	.align		4
.L_4:
        /*001c*/ 	.word	index@(_Z15batchMatMulFP16P6__halfS0_S0_ii)
        /*0020*/ 	.word	0x00000000
.L_5:


//--------------------- .nv.compat                --------------------------
	.section	.nv.compat,"",@"SHT_CUDA_COMPAT_INFO"
	.align	4
        /*0000*/ 	.byte	0x02, 0x09, 0x00, 0x00, 0x02, 0x02, 0x01, 0x00, 0x02, 0x05, 0x05, 0x00, 0x03, 0x07, 0x01, 0x01
        /*0010*/ 	.byte	0x02, 0x03, 0x00, 0x00, 0x02, 0x06, 0x01, 0x00, 0x04, 0x0b, 0x08, 0x00, 0x09, 0x00, 0x00, 0x00
        /*0020*/ 	.byte	0x00, 0x00, 0x00, 0x00


//--------------------- .nv.info._Z15batchMatMulFP16P6__halfS0_S0_ii --------------------------
	.section	.nv.info._Z15batchMatMulFP16P6__halfS0_S0_ii,"",@"SHT_CUDA_INFO"
	.sectionflags	@""
	.align	4


	//----- nvinfo : EIATTR_CUDA_API_VERSION
	.align		4
        /*0000*/ 	.byte	0x04, 0x37
        /*0002*/ 	.short	(.L_7 - .L_6)
.L_6:
        /*0004*/ 	.word	0x00000082


	//----- nvinfo : EIATTR_KPARAM_INFO
	.align		4
.L_7:
        /*0008*/ 	.byte	0x04, 0x17
        /*000a*/ 	.short	(.L_9 - .L_8)
.L_8:
        /*000c*/ 	.word	0x00000000
        /*0010*/ 	.short	0x0004
        /*0012*/ 	.short	0x001c
        /*0014*/ 	.byte	0x00, 0xf0, 0x11, 0x00


	//----- nvinfo : EIATTR_KPARAM_INFO
	.align		4
.L_9:
        /*0018*/ 	.byte	0x04, 0x17
        /*001a*/ 	.short	(.L_11 - .L_10)
.L_10:
        /*001c*/ 	.word	0x00000000
        /*0020*/ 	.short	0x0003
        /*0022*/ 	.short	0x0018
        /*0024*/ 	.byte	0x00, 0xf0, 0x11, 0x00


	//----- nvinfo : EIATTR_KPARAM_INFO
	.align		4
.L_11:
        /*0028*/ 	.byte	0x04, 0x17
        /*002a*/ 	.short	(.L_13 - .L_12)
.L_12:
        /*002c*/ 	.word	0x00000000
        /*0030*/ 	.short	0x0002
        /*0032*/ 	.short	0x0010
        /*0034*/ 	.byte	0x00, 0xf5, 0x21, 0x00


	//----- nvinfo : EIATTR_KPARAM_INFO
	.align		4
.L_13:
        /*0038*/ 	.byte	0x04, 0x17
        /*003a*/ 	.short	(.L_15 - .L_14)
.L_14:
        /*003c*/ 	.word	0x00000000
        /*0040*/ 	.short	0x0001
        /*0042*/ 	.short	0x0008
        /*0044*/ 	.byte	0x00, 0xf5, 0x21, 0x00


	//----- nvinfo : EIATTR_KPARAM_INFO
	.align		4
.L_15:
        /*0048*/ 	.byte	0x04, 0x17
        /*004a*/ 	.short	(.L_17 - .L_16)
.L_16:
        /*004c*/ 	.word	0x00000000
        /*0050*/ 	.short	0x0000
        /*0052*/ 	.short	0x0000
        /*0054*/ 	.byte	0x00, 0xf5, 0x21, 0x00


	//----- nvinfo : EIATTR_SPARSE_MMA_MASK
	.align		4
.L_17:
        /*0058*/ 	.byte	0x03, 0x50
        /*005a*/ 	.short	0x0000


	//----- nvinfo : EIATTR_MAXREG_COUNT
	.align		4
        /*005c*/ 	.byte	0x03, 0x1b
        /*005e*/ 	.short	0x00ff


	//----- nvinfo : EIATTR_MERCURY_ISA_VERSION
	.align		4
        /*0060*/ 	.byte	0x03, 0x5f
        /*0062*/ 	.short	0x0101


	//----- nvinfo : EIATTR_VRC_CTA_INIT_COUNT
	.align		4
        /*0064*/ 	.byte	0x02, 0x4a
	.zero		1
	.zero		1


	//----- nvinfo : EIATTR_EXIT_INSTR_OFFSETS
	.align		4
        /*0068*/ 	.byte	0x04, 0x1c
        /*006a*/ 	.short	(.L_19 - .L_18)


	//   ....[0]....
.L_18:
        /*006c*/ 	.word	0x000000d0


	//   ....[1]....
        /*0070*/ 	.word	0x00000d00


	//----- nvinfo : EIATTR_CBANK_PARAM_SIZE
	.align		4
.L_19:
        /*0074*/ 	.byte	0x03, 0x19
        /*0076*/ 	.short	0x0020


	//----- nvinfo : EIATTR_PARAM_CBANK
	.align		4
        /*0078*/ 	.byte	0x04, 0x0a
        /*007a*/ 	.short	(.L_21 - .L_20)
	.align		4
.L_20:
        /*007c*/ 	.word	index@(.nv.constant0._Z15batchMatMulFP16P6__halfS0_S0_ii)
        /*0080*/ 	.short	0x0380
        /*0082*/ 	.short	0x0020


	//----- nvinfo : EIATTR_SW_WAR
	.align		4
.L_21:
        /*0084*/ 	.byte	0x04, 0x36
        /*0086*/ 	.short	(.L_23 - .L_22)
.L_22:
        /*0088*/ 	.word	0x00000008
.L_23:


//--------------------- .nv.callgraph             --------------------------
	.section	.nv.callgraph,"",@"SHT_CUDA_CALLGRAPH"
	.align	4
	.sectionentsize	8
	.align		4
        /*0000*/ 	.word	0x00000000
	.align		4
        /*0004*/ 	.word	0xffffffff
	.align		4
        /*0008*/ 	.word	0x00000000
	.align		4
        /*000c*/ 	.word	0xfffffffe
	.align		4
        /*0010*/ 	.word	0x00000000
	.align		4
        /*0014*/ 	.word	0xfffffffd
	.align		4
        /*0018*/ 	.word	0x00000000
	.align		4
        /*001c*/ 	.word	0xfffffffc


//--------------------- .text._Z15batchMatMulFP16P6__halfS0_S0_ii --------------------------
	.section	.text._Z15batchMatMulFP16P6__halfS0_S0_ii,"ax",@progbits
	.align	128
        .global         _Z15batchMatMulFP16P6__halfS0_S0_ii
        .type           _Z15batchMatMulFP16P6__halfS0_S0_ii,@function
        .size           _Z15batchMatMulFP16P6__halfS0_S0_ii,(.L_x_7 - _Z15batchMatMulFP16P6__halfS0_S0_ii)
        .other          _Z15batchMatMulFP16P6__halfS0_S0_ii,@"STO_CUDA_ENTRY STV_DEFAULT"
_Z15batchMatMulFP16P6__halfS0_S0_ii:
.text._Z15batchMatMulFP16P6__halfS0_S0_ii:
[----:B------:R-:W-:Y:S01]  /*0000*/  LDC R1, c[0x0][0x37c] ;  /* 0x0000df00ff017b82 */ /* 0x000fe20000000800 */
[----:B------:R-:W0:Y:S07]  /*0010*/  S2R R2, SR_TID.Y ;  /* 0x0000000000027919 */ /* 0x000e2e0000002200 */
[----:B------:R-:W1:Y:S01]  /*0020*/  S2UR UR4, SR_CTAID.X ;  /* 0x00000000000479c3 */ /* 0x000e620000002500 */
[----:B------:R-:W2:Y:S07]  /*0030*/  S2R R9, SR_TID.X ;  /* 0x0000000000097919 */ /* 0x000eae0000002100 */
[----:B------:R-:W0:Y:S08]  /*0040*/  S2UR UR6, SR_CTAID.Y ;  /* 0x00000000000679c3 */ /* 0x000e300000002600 */
[----:B------:R-:W0:Y:S01]  /*0050*/  LDC R3, c[0x0][0x364] ;  /* 0x0000d900ff037b82 */ /* 0x000e220000000800 */
[----:B------:R-:W1:Y:S07]  /*0060*/  LDCU UR5, c[0x0][0x360] ;  /* 0x00006c00ff0577ac */ /* 0x000e6e0008000800 */
[----:B------:R-:W3:Y:S01]  /*0070*/  LDC R0, c[0x0][0x398] ;  /* 0x0000e600ff007b82 */ /* 0x000ee20000000800 */
[----:B-1----:R-:W-:Y:S01]  /*0080*/  UIMAD UR4, UR4, UR5, URZ ;  /* 0x00000005040472a4 */ /* 0x002fe2000f8e02ff */
[----:B0-----:R-:W-:-:S05]  /*0090*/  IMAD R3, R3, UR6, R2 ;  /* 0x0000000603037c24 */ /* 0x001fca000f8e0202 */
[----:B--2---:R-:W-:-:S04]  /*00a0*/  IADD3 R5, PT, PT, R9, UR4, RZ ;  /* 0x0000000409057c10 */ /* 0x004fc8000fffe0ff */
[----:B------:R-:W-:-:S04]  /*00b0*/  VIMNMX R7, PT, PT, R3, R5, !PT ;  /* 0x0000000503077248 */ /* 0x000fc80007fe0100 */
[----:B---3--:R-:W-:-:S13]  /*00c0*/  ISETP.GE.AND P0, PT, R7, R0, PT ;  /* 0x000000000700720c */ /* 0x008fda0003f06270 */
[----:B------:R-:W-:Y:S05]  /*00d0*/  @P0 EXIT ;  /* 0x000000000000094d */ /* 0x000fea0003800000 */
[----:B------:R-:W0:Y:S01]  /*00e0*/  S2UR UR5, SR_CTAID.Z ;  /* 0x00000000000579c3 */ /* 0x000e220000002700 */
[C---:B------:R-:W-:Y:S01]  /*00f0*/  IADD3 R6, PT, PT, R0.reuse, -0x1, RZ ;  /* 0xffffffff00067810 */ /* 0x040fe20007ffe0ff */
[----:B------:R-:W1:Y:S01]  /*0100*/  LDCU.64 UR6, c[0x0][0x358] ;  /* 0x00006b00ff0677ac */ /* 0x000e620008000a00 */
[----:B------:R-:W-:Y:S01]  /*0110*/  LOP3.LUT R2, R0, 0xf, RZ, 0xc0, !PT ;  /* 0x0000000f00027812 */ /* 0x000fe200078ec0ff */
[----:B------:R-:W-:Y:S01]  /*0120*/  HFMA2 R7, -RZ, RZ, 0, 0 ;  /* 0x00000000ff077431 */ /* 0x000fe200000001ff */
[----:B------:R-:W-:Y:S02]  /*0130*/  ISETP.GE.U32.AND P1, PT, R6, 0xf, PT ;  /* 0x0000000f0600780c */ /* 0x000fe40003f26070 */
[----:B------:R-:W-:Y:S02]  /*0140*/  ISETP.NE.AND P0, PT, R2, RZ, PT ;  /* 0x000000ff0200720c */ /* 0x000fe40003f05270 */
[----:B------:R-:W-:Y:S01]  /*0150*/  PRMT R22, RZ, 0x7610, R22 ;  /* 0x00007610ff167816 */ /* 0x000fe20000000016 */
[----:B0-----:R-:W-:-:S05]  /*0160*/  IMAD R4, R0, UR5, RZ ;  /* 0x0000000500047c24 */ /* 0x001fca000f8e02ff */
[----:B------:R-:W-:-:S05]  /*0170*/  IADD3 R11, PT, PT, R3, R4, RZ ;  /* 0x00000004030b7210 */ /* 0x000fca0007ffe0ff */
[----:B------:R-:W-:Y:S01]  /*0180*/  IMAD R6, R11, R0, RZ ;  /* 0x000000000b067224 */ /* 0x000fe200078e02ff */
[----:B-1----:R-:W-:Y:S06]  /*0190*/  @!P1 BRA `(.L_x_0) ;  /* 0x0000000400349947 */ /* 0x002fec0003800000 */
[----:B------:R-:W-:Y:S01]  /*01a0*/  IMAD R9, R4, R0, R9 ;  /* 0x0000000004097224 */ /* 0x000fe200078e0209 */
[----:B------:R-:W-:Y:S02]  /*01b0*/  LOP3.LUT R7, R0, 0x7ffffff0, RZ, 0xc0, !PT ;  /* 0x7ffffff000077812 */ /* 0x000fe400078ec0ff */
[----:B------:R-:W-:Y:S02]  /*01c0*/  MOV R8, R6 ;  /* 0x0000000600087202 */ /* 0x000fe40000000f00 */
[----:B------:R-:W-:Y:S02]  /*01d0*/  IADD3 R9, PT, PT, R9, UR4, RZ ;  /* 0x0000000409097c10 */ /* 0x000fe4000fffe0ff */
[----:B------:R-:W-:-:S07]  /*01e0*/  IADD3 R10, PT, PT, -R7, RZ, RZ ;  /* 0x000000ff070a7210 */ /* 0x000fce0007ffe1ff */
.L_x_1:
[----:B------:R-:W0:Y:S08]  /*01f0*/  LDC.64 R12, c[0x0][0x380] ;  /* 0x0000e000ff0c7b82 */ /* 0x000e300000000a00 */
[----:B------:R-:W1:Y:S01]  /*0200*/  LDC.64 R16, c[0x0][0x388] ;  /* 0x0000e200ff107b82 */ /* 0x000e620000000a00 */
[----:B0-----:R-:W-:-:S05]  /*0210*/  IMAD.WIDE.U32 R12, R8, 0x2, R12 ;  /* 0x00000002080c7825 */ /* 0x001fca00078e000c */
[----:B------:R-:W2:Y:S01]  /*0220*/  LDG.E.U16 R18, desc[UR6][R12.64] ;  /* 0x000000060c127981 */ /* 0x000ea2000c1e1500 */
[----:B-1----:R-:W-:-:S03]  /*0230*/  IMAD.WIDE R16, R9, 0x2, R16 ;  /* 0x0000000209107825 */ /* 0x002fc600078e0210 */
[----:B------:R-:W3:Y:S04]  /*0240*/  LDG.E.U16 R21, desc[UR6][R12.64+0x2] ;  /* 0x000002060c157981 */ /* 0x000ee8000c1e1500 */
[----:B------:R-:W2:Y:S01]  /*0250*/  LDG.E.U16 R19, desc[UR6][R16.64] ;  /* 0x0000000610137981 */ /* 0x000ea2000c1e1500 */
[----:B------:R-:W-:-:S03]  /*0260*/  IMAD.WIDE R24, R0, 0x2, R16 ;  /* 0x0000000200187825 */ /* 0x000fc600078e0210 */
[----:B------:R-:W4:Y:S01]  /*0270*/  LDG.E.U16 R14, desc[UR6][R12.64+0x6] ;  /* 0x000006060c0e7981 */ /* 0x000f22000c1e1500 */
[----:B------:R-:W-:-:S03]  /*0280*/  IMAD.WIDE R28, R0, 0x2, R24 ;  /* 0x00000002001c7825 */ /* 0x000fc600078e0218 */
[----:B------:R-:W3:Y:S04]  /*0290*/  LDG.E.U16 R20, desc[UR6][R24.64] ;  /* 0x0000000618147981 */ /* 0x000ee8000c1e1500 */
[----:B------:R-:W5:Y:S01]  /*02a0*/  LDG.E.U16 R11, desc[UR6][R28.64] ;  /* 0x000000061c0b7981 */ /* 0x000f62000c1e1500 */
[----:B------:R-:W-:-:S03]  /*02b0*/  IMAD.WIDE R26, R0, 0x2, R28 ;  /* 0x00000002001a7825 */ /* 0x000fc600078e021c */
[----:B------:R-:W4:Y:S04]  /*02c0*/  LDG.E.U16 R17, desc[UR6][R12.64+0x8] ;  /* 0x000008060c117981 */ /* 0x000f28000c1e1500 */
[----:B------:R-:W5:Y:S04]  /*02d0*/  LDG.E.U16 R24, desc[UR6][R12.64+0x4] ;  /* 0x000004060c187981 */ /* 0x000f68000c1e1500 */
[----:B------:R0:W4:Y:S02]  /*02e0*/  LDG.E.U16 R15, desc[UR6][R26.64] ;  /* 0x000000061a0f7981 */ /* 0x000124000c1e1500 */
[----:B0-----:R-:W-:-:S05]  /*02f0*/  IMAD.WIDE R26, R0, 0x2, R26 ;  /* 0x00000002001a7825 */ /* 0x001fca00078e021a */
[----:B------:R-:W4:Y:S01]  /*0300*/  LDG.E.U16 R16, desc[UR6][R26.64] ;  /* 0x000000061a107981 */ /* 0x000f22000c1e1500 */
[----:B------:R-:W-:-:S03]  /*0310*/  IMAD.WIDE R28, R0, 0x2, R26 ;  /* 0x00000002001c7825 */ /* 0x000fc600078e021a */
[----:B------:R-:W4:Y:S01]  /*0320*/  LDG.E.U16 R26, desc[UR6][R12.64+0xe] ;  /* 0x00000e060c1a7981 */ /* 0x000f22000c1e1500 */
[----:B--2---:R-:W-:Y:S02]  /*0330*/  HFMA2 R25, R18.H0_H0, R19.H0_H0, R22.H0_H0 ;  /* 0x2000001312197231 */ /* 0x004fe40000040816 */
[----:B------:R-:W-:Y:S01]  /*0340*/  IMAD.WIDE R22, R0, 0x2, R28 ;  /* 0x0000000200167825 */ /* 0x000fe200078e021c */
[----:B------:R-:W2:Y:S04]  /*0350*/  LDG.E.U16 R19, desc[UR6][R28.64] ;  /* 0x000000061c137981 */ /* 0x000ea8000c1e1500 */
[----:B------:R-:W2:Y:S01]  /*0360*/  LDG.E.U16 R18, desc[UR6][R12.64+0xa] ;  /* 0x00000a060c127981 */ /* 0x000ea2000c1e1500 */
[----:B---3--:R-:W-:-:S03]  /*0370*/  HFMA2 R25, R21.H0_H0, R20.H0_H0, R25.H0_H0 ;  /* 0x2000001415197231 */ /* 0x008fc60000040819 */
[----:B------:R0:W3:Y:S04]  /*0380*/  LDG.E.U16 R21, desc[UR6][R22.64] ;  /* 0x0000000616157981 */ /* 0x0000e8000c1e1500 */
[----:B------:R-:W3:Y:S01]  /*0390*/  LDG.E.U16 R20, desc[UR6][R12.64+0xc] ;  /* 0x00000c060c147981 */ /* 0x000ee2000c1e1500 */
[----:B0-----:R-:W-:-:S04]  /*03a0*/  IMAD.WIDE R22, R0, 0x2, R22 ;  /* 0x0000000200167825 */ /* 0x001fc800078e0216 */
[----:B-----5:R-:W-:Y:S02]  /*03b0*/  HFMA2 R27, R24.H0_H0, R11.H0_H0, R25.H0_H0 ;  /* 0x2000000b181b7231 */ /* 0x020fe40000040819 */
[----:B------:R4:W5:Y:S01]  /*03c0*/  LDG.E.U16 R11, desc[UR6][R22.64] ;  /* 0x00000006160b7981 */ /* 0x000962000c1e1500 */
[----:B------:R-:W-:-:S05]  /*03d0*/  IMAD.WIDE R24, R0, 0x2, R22 ;  /* 0x0000000200187825 */ /* 0x000fca00078e0216 */
[----:B------:R-:W5:Y:S01]  /*03e0*/  LDG.E.U16 R28, desc[UR6][R24.64] ;  /* 0x00000006181c7981 */ /* 0x000f62000c1e1500 */
[----:B----4-:R-:W-:-:S03]  /*03f0*/  HFMA2 R23, R14.H0_H0, R15.H0_H0, R27.H0_H0 ;  /* 0x2000000f0e177231 */ /* 0x010fc6000004081b */
[----:B------:R-:W4:Y:S01]  /*0400*/  LDG.E.U16 R27, desc[UR6][R12.64+0x10] ;  /* 0x000010060c1b7981 */ /* 0x000f22000c1e1500 */
[----:B------:R-:W-:-:S04]  /*0410*/  IMAD.WIDE R14, R0, 0x2, R24 ;  /* 0x00000002000e7825 */ /* 0x000fc800078e0218 */
[----:B------:R-:W-:Y:S01]  /*0420*/  HFMA2 R23, R17.H0_H0, R16.H0_H0, R23.H0_H0 ;  /* 0x2000001011177231 */ /* 0x000fe20000040817 */
[----:B------:R-:W4:Y:S01]  /*0430*/  LDG.E.U16 R24, desc[UR6][R12.64+0x14] ;  /* 0x000014060c187981 */ /* 0x000f22000c1e1500 */
[----:B------:R-:W-:-:S03]  /*0440*/  IMAD.WIDE R16, R0, 0x2, R14 ;  /* 0x0000000200107825 */ /* 0x000fc600078e020e */
[----:B------:R-:W4:Y:S04]  /*0450*/  LDG.E.U16 R15, desc[UR6][R14.64] ;  /* 0x000000060e0f7981 */ /* 0x000f28000c1e1500 */
[----:B------:R0:W4:Y:S04]  /*0460*/  LDG.E.U16 R29, desc[UR6][R16.64] ;  /* 0x00000006101d7981 */ /* 0x000128000c1e1500 */
[----:B------:R-:W4:Y:S01]  /*0470*/  LDG.E.U16 R14, desc[UR6][R12.64+0x12] ;  /* 0x000012060c0e7981 */ /* 0x000f22000c1e1500 */
[----:B--2---:R-:W-:Y:S02]  /*0480*/  HFMA2 R23, R18.H0_H0, R19.H0_H0, R23.H0_H0 ;  /* 0x2000001312177231 */ /* 0x004fe40000040817 */
[----:B------:R-:W-:-:S05]  /*0490*/  IMAD.WIDE R18, R0, 0x2, R16 ;  /* 0x0000000200127825 */ /* 0x000fca00078e0210 */
[----:B------:R1:W2:Y:S01]  /*04a0*/  LDG.E.U16 R25, desc[UR6][R18.64] ;  /* 0x0000000612197981 */ /* 0x0002a2000c1e1500 */
[----:B---3--:R-:W-:Y:S02]  /*04b0*/  HFMA2 R23, R20.H0_H0, R21.H0_H0, R23.H0_H0 ;  /* 0x2000001514177231 */ /* 0x008fe40000040817 */
[----:B------:R-:W-:-:S04]  /*04c0*/  IMAD.WIDE R20, R0, 0x2, R18 ;  /* 0x0000000200147825 */ /* 0x000fc800078e0212 */
[----:B-----5:R-:W-:Y:S02]  /*04d0*/  HFMA2 R26, R26.H0_H0, R11.H0_H0, R23.H0_H0 ;  /* 0x2000000b1a1a7231 */ /* 0x020fe40000040817 */
[C---:B------:R-:W-:Y:S01]  /*04e0*/  IMAD.WIDE R22, R0.reuse, 0x2, R20 ;  /* 0x0000000200167825 */ /* 0x040fe200078e0214 */
[----:B------:R-:W2:Y:S04]  /*04f0*/  LDG.E.U16 R11, desc[UR6][R12.64+0x16] ;  /* 0x000016060c0b7981 */ /* 0x000ea8000c1e1500 */
[----:B------:R-:W3:Y:S01]  /*0500*/  LDG.E.U16 R21, desc[UR6][R20.64] ;  /* 0x0000000614157981 */ /* 0x000ee2000c1e1500 */
[----:B0-----:R-:W-:-:S03]  /*0510*/  IMAD.WIDE R16, R0, 0x2, R22 ;  /* 0x0000000200107825 */ /* 0x001fc600078e0216 */
[----:B------:R-:W5:Y:S01]  /*0520*/  LDG.E.U16 R22, desc[UR6][R22.64] ;  /* 0x0000000616167981 */ /* 0x000f62000c1e1500 */
[----:B----4-:R-:W-:-:S03]  /*0530*/  HFMA2 R27, R27.H0_H0, R28.H0_H0, R26.H0_H0 ;  /* 0x2000001c1b1b7231 */ /* 0x010fc6000004081a */
[----:B------:R-:W3:Y:S01]  /*0540*/  LDG.E.U16 R26, desc[UR6][R12.64+0x18] ;  /* 0x000018060c1a7981 */ /* 0x000ee2000c1e1500 */
[----:B-1----:R-:W-:-:S03]  /*0550*/  IMAD.WIDE R18, R0, 0x2, R16 ;  /* 0x0000000200127825 */ /* 0x002fc600078e0210 */
[----:B------:R-:W4:Y:S04]  /*0560*/  LDG.E.U16 R28, desc[UR6][R16.64] ;  /* 0x00000006101c7981 */ /* 0x000f28000c1e1500 */
[----:B------:R-:W5:Y:S04]  /*0570*/  LDG.E.U16 R23, desc[UR6][R12.64+0x1a] ;  /* 0x00001a060c177981 */ /* 0x000f68000c1e1500 */
[----:B------:R-:W4:Y:S04]  /*0580*/  LDG.E.U16 R19, desc[UR6][R18.64] ;  /* 0x0000000612137981 */ /* 0x000f28000c1e1500 */
[----:B------:R-:W4:Y:S04]  /*0590*/  LDG.E.U16 R17, desc[UR6][R12.64+0x1c] ;  /* 0x00001c060c117981 */ /* 0x000f28000c1e1500 */
[----:B------:R2:W4:Y:S01]  /*05a0*/  LDG.E.U16 R16, desc[UR6][R12.64+0x1e] ;  /* 0x00001e060c107981 */ /* 0x000522000c1e1500 */
[----:B------:R-:W-:Y:S01]  /*05b0*/  HFMA2 R14, R14.H0_H0, R15.H0_H0, R27.H0_H0 ;  /* 0x2000000f0e0e7231 */ /* 0x000fe2000004081b */
[----:B------:R-:W-:-:S03]  /*05c0*/  IADD3 R10, PT, PT, R10, 0x10, RZ ;  /* 0x000000100a0a7810 */ /* 0x000fc60007ffe0ff */
[----:B------:R-:W-:Y:S01]  /*05d0*/  HFMA2 R14, R24.H0_H0, R29.H0_H0, R14.H0_H0 ;  /* 0x2000001d180e7231 */ /* 0x000fe2000004080e */
[----:B------:R-:W-:Y:S02]  /*05e0*/  ISETP.NE.AND P1, PT, R10, RZ, PT ;  /* 0x000000ff0a00720c */ /* 0x000fe40003f25270 */
[----:B------:R-:W-:Y:S02]  /*05f0*/  IADD3 R8, PT, PT, R8, 0x10, RZ ;  /* 0x0000001008087810 */ /* 0x000fe40007ffe0ff */
[----:B------:R-:W-:Y:S01]  /*0600*/  LEA R9, R0, R9, 0x4 ;  /* 0x0000000900097211 */ /* 0x000fe200078e20ff */
[----:B--2---:R-:W-:-:S04]  /*0610*/  HFMA2 R13, R11.H0_H0, R25.H0_H0, R14.H0_H0 ;  /* 0x200000190b0d7231 */ /* 0x004fc8000004080e */
[----:B---3--:R-:W-:-:S04]  /*0620*/  HFMA2 R11, R26.H0_H0, R21.H0_H0, R13.H0_H0 ;  /* 0x200000151a0b7231 */ /* 0x008fc8000004080d */
[----:B-----5:R-:W-:-:S04]  /*0630*/  HFMA2 R14, R23.H0_H0, R22.H0_H0, R11.H0_H0 ;  /* 0x20000016170e7231 */ /* 0x020fc8000004080b */
[----:B----4-:R-:W-:-:S04]  /*0640*/  HFMA2 R14, R17.H0_H0, R28.H0_H0, R14.H0_H0 ;  /* 0x2000001c110e7231 */ /* 0x010fc8000004080e */
[----:B------:R-:W-:Y:S01]  /*0650*/  HFMA2 R22, R16.H0_H0, R19.H0_H0, R14.H0_H0 ;  /* 0x2000001310167231 */ /* 0x000fe2000004080e */
[----:B------:R-:W-:Y:S06]  /*0660*/  @P1 BRA `(.L_x_1) ;  /* 0xfffffff800e01947 */ /* 0x000fec000383ffff */
.L_x_0:
[----:B------:R-:W-:Y:S01]  /*0670*/  IMAD R20, R4, R0, R5 ;  /* 0x0000000004147224 */ /* 0x000fe200078e0205 */
[----:B------:R-:W-:Y:S06]  /*0680*/  @!P0 BRA `(.L_x_2) ;  /* 0x00000004008c8947 */ /* 0x000fec0003800000 */
[----:B------:R-:W-:Y:S02]  /*0690*/  ISETP.GE.U32.AND P1, PT, R2, 0x8, PT ;  /* 0x000000080200780c */ /* 0x000fe40003f26070 */
[----:B------:R-:W-:-:S04]  /*06a0*/  LOP3.LUT R23, R0, 0x7, RZ, 0xc0, !PT ;  /* 0x0000000700177812 */ /* 0x000fc800078ec0ff */
[----:B------:R-:W-:-:S07]  /*06b0*/  ISETP.NE.AND P0, PT, R23, RZ, PT ;  /* 0x000000ff1700720c */ /* 0x000fce0003f05270 */
[----:B------:R-:W-:Y:S06]  /*06c0*/  @!P1 BRA `(.L_x_3) ;  /* 0x0000000000ac9947 */ /* 0x000fec0003800000 */
[----:B------:R-:W0:Y:S01]  /*06d0*/  LDC.64 R18, c[0x0][0x388] ;  /* 0x0000e200ff127b82 */ /* 0x000e220000000a00 */
[----:B------:R-:W-:Y:S01]  /*06e0*/  IMAD R11, R7, R0, R20 ;  /* 0x00000000070b7224 */ /* 0x000fe200078e0214 */
[----:B------:R-:W1:Y:S01]  /*06f0*/  LDCU.64 UR4, c[0x0][0x380] ;  /* 0x00007000ff0477ac */ /* 0x000e620008000a00 */
[CC--:B------:R-:W-:Y:S02]  /*0700*/  IADD3 R17, PT, PT, R6.reuse, R7.reuse, RZ ;  /* 0x0000000706117210 */ /* 0x0c0fe40007ffe0ff */
[----:B------:R-:W-:-:S03]  /*0710*/  IADD3 R2, P1, PT, R6, R7, RZ ;  /* 0x0000000706027210 */ /* 0x000fc60007f3e0ff */
[----:B------:R-:W2:Y:S01]  /*0720*/  LDC.64 R8, c[0x0][0x380] ;  /* 0x0000e000ff087b82 */ /* 0x000ea20000000a00 */
[----:B0-----:R-:W-:-:S04]  /*0730*/  IMAD.WIDE R18, R11, 0x2, R18 ;  /* 0x000000020b127825 */ /* 0x001fc800078e0212 */
[----:B------:R-:W-:Y:S02]  /*0740*/  IMAD.WIDE R14, R0, 0x2, R18 ;  /* 0x00000002000e7825 */ /* 0x000fe400078e0212 */
[----:B------:R-:W3:Y:S02]  /*0750*/  LDG.E.U16 R18, desc[UR6][R18.64] ;  /* 0x0000000612127981 */ /* 0x000ee4000c1e1500 */
[----:B--2---:R-:W-:Y:S01]  /*0760*/  IMAD.WIDE.U32 R16, R17, 0x2, R8 ;  /* 0x0000000211107825 */ /* 0x004fe200078e0008 */
[----:B------:R-:W-:Y:S01]  /*0770*/  IADD3.X R9, PT, PT, RZ, RZ, RZ, P1, !PT ;  /* 0x000000ffff097210 */ /* 0x000fe20000ffe4ff */
[----:B------:R-:W2:Y:S01]  /*0780*/  LDG.E.U16 R27, desc[UR6][R14.64] ;  /* 0x000000060e1b7981 */ /* 0x000ea2000c1e1500 */
[----:B-1----:R-:W-:Y:S01]  /*0790*/  LEA R8, P1, R2, UR4, 0x1 ;  /* 0x0000000402087c11 */ /* 0x002fe2000f8208ff */
[----:B------:R-:W-:Y:S02]  /*07a0*/  IMAD.WIDE R10, R0, 0x2, R14 ;  /* 0x00000002000a7825 */ /* 0x000fe400078e020e */
[----:B------:R0:W3:Y:S01]  /*07b0*/  LDG.E.U16 R21, desc[UR6][R16.64] ;  /* 0x0000000610157981 */ /* 0x0000e2000c1e1500 */
[----:B------:R-:W-:Y:S01]  /*07c0*/  LEA.HI.X R9, R2, UR5, R9, 0x1, P1 ;  /* 0x0000000502097c11 */ /* 0x000fe200088f0c09 */
[----:B------:R-:W-:-:S02]  /*07d0*/  IMAD.WIDE R12, R0, 0x2, R10 ;  /* 0x00000002000c7825 */ /* 0x000fc400078e020a */
[----:B------:R1:W4:Y:S04]  /*07e0*/  LDG.E.U16 R26, desc[UR6][R10.64] ;  /* 0x000000060a1a7981 */ /* 0x000328000c1e1500 */
[----:B------:R-:W2:Y:S01]  /*07f0*/  LDG.E.U16 R2, desc[UR6][R8.64+0x2] ;  /* 0x0000020608027981 */ /* 0x000ea2000c1e1500 */
[----:B0-----:R-:W-:-:S03]  /*0800*/  IMAD.WIDE R16, R0, 0x2, R12 ;  /* 0x0000000200107825 */ /* 0x001fc600078e020c */
[----:B------:R-:W4:Y:S01]  /*0810*/  LDG.E.U16 R29, desc[UR6][R8.64+0x4] ;  /* 0x00000406081d7981 */ /* 0x000f22000c1e1500 */
[----:B------:R-:W-:-:S03]  /*0820*/  IMAD.WIDE R24, R0, 0x2, R16 ;  /* 0x0000000200187825 */ /* 0x000fc600078e0210 */
[----:B------:R-:W5:Y:S04]  /*0830*/  LDG.E.U16 R13, desc[UR6][R12.64] ;  /* 0x000000060c0d7981 */ /* 0x000f68000c1e1500 */
[----:B------:R-:W5:Y:S01]  /*0840*/  LDG.E.U16 R28, desc[UR6][R8.64+0x6] ;  /* 0x00000606081c7981 */ /* 0x000f62000c1e1500 */
[----:B------:R-:W-:-:S03]  /*0850*/  IMAD.WIDE R14, R0, 0x2, R24 ;  /* 0x00000002000e7825 */ /* 0x000fc600078e0218 */
[----:B------:R-:W5:Y:S04]  /*0860*/  LDG.E.U16 R16, desc[UR6][R16.64] ;  /* 0x0000000610107981 */ /* 0x000f68000c1e1500 */
[----:B------:R-:W5:Y:S04]  /*0870*/  LDG.E.U16 R19, desc[UR6][R24.64] ;  /* 0x0000000618137981 */ /* 0x000f68000c1e1500 */
[----:B------:R-:W5:Y:S04]  /*0880*/  LDG.E.U16 R12, desc[UR6][R8.64+0xa] ;  /* 0x00000a06080c7981 */ /* 0x000f68000c1e1500 */
[----:B------:R-:W5:Y:S01]  /*0890*/  LDG.E.U16 R17, desc[UR6][R8.64+0x8] ;  /* 0x0000080608117981 */ /* 0x000f62000c1e1500 */
[----:B-1----:R-:W-:-:S03]  /*08a0*/  IMAD.WIDE R10, R0, 0x2, R14 ;  /* 0x00000002000a7825 */ /* 0x002fc600078e020e */
[----:B------:R-:W5:Y:S04]  /*08b0*/  LDG.E.U16 R25, desc[UR6][R8.64+0xc] ;  /* 0x00000c0608197981 */ /* 0x000f68000c1e1500 */
[----:B------:R-:W5:Y:S04]  /*08c0*/  LDG.E.U16 R24, desc[UR6][R8.64+0xe] ;  /* 0x00000e0608187981 */ /* 0x000f68000c1e1500 */
[----:B------:R-:W5:Y:S04]  /*08d0*/  LDG.E.U16 R11, desc[UR6][R10.64] ;  /* 0x000000060a0b7981 */ /* 0x000f68000c1e1500 */
[----:B------:R-:W5:Y:S01]  /*08e0*/  LDG.E.U16 R8, desc[UR6][R14.64] ;  /* 0x000000060e087981 */ /* 0x000f62000c1e1500 */
[----:B------:R-:W-:Y:S01]  /*08f0*/  IADD3 R7, PT, PT, R7, 0x8, RZ ;  /* 0x0000000807077810 */ /* 0x000fe20007ffe0ff */
[----:B---3--:R-:W-:-:S04]  /*0900*/  HFMA2 R18, R21.H0_H0, R18.H0_H0, R22.H0_H0 ;  /* 0x2000001215127231 */ /* 0x008fc80000040816 */
[----:B--2---:R-:W-:-:S04]  /*0910*/  HFMA2 R2, R2.H0_H0, R27.H0_H0, R18.H0_H0 ;  /* 0x2000001b02027231 */ /* 0x004fc80000040812 */
[----:B----4-:R-:W-:-:S04]  /*0920*/  HFMA2 R2, R29.H0_H0, R26.H0_H0, R2.H0_H0 ;  /* 0x2000001a1d027231 */ /* 0x010fc80000040802 */
[----:B-----5:R-:W-:-:S04]  /*0930*/  HFMA2 R2, R28.H0_H0, R13.H0_H0, R2.H0_H0 ;  /* 0x2000000d1c027231 */ /* 0x020fc80000040802 */
[----:B------:R-:W-:-:S04]  /*0940*/  HFMA2 R2, R17.H0_H0, R16.H0_H0, R2.H0_H0 ;  /* 0x2000001011027231 */ /* 0x000fc80000040802 */
[----:B------:R-:W-:-:S04]  /*0950*/  HFMA2 R2, R12.H0_H0, R19.H0_H0, R2.H0_H0 ;  /* 0x200000130c027231 */ /* 0x000fc80000040802 */
[----:B------:R-:W-:-:S04]  /*0960*/  HFMA2 R12, R25.H0_H0, R8.H0_H0, R2.H0_H0 ;  /* 0x20000008190c7231 */ /* 0x000fc80000040802 */
[----:B------:R-:W-:-:S07]  /*0970*/  HFMA2 R22, R24.H0_H0, R11.H0_H0, R12.H0_H0 ;  /* 0x2000000b18167231 */ /* 0x000fce000004080c */
.L_x_3:
[----:B------:R-:W-:Y:S05]  /*0980*/  @!P0 BRA `(.L_x_2) ;  /* 0x0000000000cc8947 */ /* 0x000fea0003800000 */
[----:B------:R-:W-:Y:S02]  /*0990*/  ISETP.GE.U32.AND P1, PT, R23, 0x4, PT ;  /* 0x000000041700780c */ /* 0x000fe40003f26070 */
[----:B------:R-:W-:-:S04]  /*09a0*/  LOP3.LUT R2, R0, 0x3, RZ, 0xc0, !PT ;  /* 0x0000000300027812 */ /* 0x000fc800078ec0ff */
[----:B------:R-:W-:-:S07]  /*09b0*/  ISETP.NE.AND P0, PT, R2, RZ, PT ;  /* 0x000000ff0200720c */ /* 0x000fce0003f05270 */
[----:B------:R-:W-:Y:S06]  /*09c0*/  @!P1 BRA `(.L_x_4) ;  /* 0x00000000006c9947 */ /* 0x000fec0003800000 */
[----:B------:R-:W0:Y:S01]  /*09d0*/  LDC.64 R10, c[0x0][0x388] ;  /* 0x0000e200ff0a7b82 */ /* 0x000e220000000a00 */
[----:B------:R-:W1:Y:S01]  /*09e0*/  LDCU.64 UR4, c[0x0][0x380] ;  /* 0x00007000ff0477ac */ /* 0x000e620008000a00 */
[----:B------:R-:W-:Y:S01]  /*09f0*/  IMAD R13, R7, R0, R20 ;  /* 0x00000000070d7224 */ /* 0x000fe200078e0214 */
[CC--:B------:R-:W-:Y:S02]  /*0a00*/  IADD3 R15, PT, PT, R6.reuse, R7.reuse, RZ ;  /* 0x00000007060f7210 */ /* 0x0c0fe40007ffe0ff */
[----:B------:R-:W-:-:S03]  /*0a10*/  IADD3 R16, P1, PT, R6, R7, RZ ;  /* 0x0000000706107210 */ /* 0x000fc60007f3e0ff */
[----:B------:R-:W2:Y:S01]  /*0a20*/  LDC.64 R8, c[0x0][0x380] ;  /* 0x0000e000ff087b82 */ /* 0x000ea20000000a00 */
[----:B0-----:R-:W-:-:S04]  /*0a30*/  IMAD.WIDE R10, R13, 0x2, R10 ;  /* 0x000000020d0a7825 */ /* 0x001fc800078e020a */
[----:B------:R-:W-:Y:S02]  /*0a40*/  IMAD.WIDE R12, R0, 0x2, R10 ;  /* 0x00000002000c7825 */ /* 0x000fe400078e020a */
[----:B------:R-:W3:Y:S02]  /*0a50*/  LDG.E.U16 R10, desc[UR6][R10.64] ;  /* 0x000000060a0a7981 */ /* 0x000ee4000c1e1500 */
[----:B--2---:R-:W-:Y:S01]  /*0a60*/  IMAD.WIDE.U32 R14, R15, 0x2, R8 ;  /* 0x000000020f0e7825 */ /* 0x004fe200078e0008 */
[----:B------:R-:W-:Y:S02]  /*0a70*/  IADD3.X R9, PT, PT, RZ, RZ, RZ, P1, !PT ;  /* 0x000000ffff097210 */ /* 0x000fe40000ffe4ff */
[----:B-1----:R-:W-:-:S03]  /*0a80*/  LEA R8, P1, R16, UR4, 0x1 ;  /* 0x0000000410087c11 */ /* 0x002fc6000f8208ff */
[----:B------:R-:W3:Y:S01]  /*0a90*/  LDG.E.U16 R15, desc[UR6][R14.64] ;  /* 0x000000060e0f7981 */ /* 0x000ee2000c1e1500 */
[----:B------:R-:W-:Y:S01]  /*0aa0*/  LEA.HI.X R9, R16, UR5, R9, 0x1, P1 ;  /* 0x0000000510097c11 */ /* 0x000fe200088f0c09 */
[C---:B------:R-:W-:Y:S02]  /*0ab0*/  IMAD.WIDE R16, R0.reuse, 0x2, R12 ;  /* 0x0000000200107825 */ /* 0x040fe400078e020c */
[----:B------:R-:W2:Y:S04]  /*0ac0*/  LDG.E.U16 R12, desc[UR6][R12.64] ;  /* 0x000000060c0c7981 */ /* 0x000ea8000c1e1500 */
[----:B------:R-:W2:Y:S01]  /*0ad0*/  LDG.E.U16 R24, desc[UR6][R8.64+0x2] ;  /* 0x0000020608187981 */ /* 0x000ea2000c1e1500 */
[----:B------:R-:W-:-:S03]  /*0ae0*/  IMAD.WIDE R18, R0, 0x2, R16 ;  /* 0x0000000200127825 */ /* 0x000fc600078e0210 */
[----:B------:R-:W4:Y:S04]  /*0af0*/  LDG.E.U16 R21, desc[UR6][R16.64] ;  /* 0x0000000610157981 */ /* 0x000f28000c1e1500 */
[----:B------:R-:W4:Y:S04]  /*0b00*/  LDG.E.U16 R26, desc[UR6][R8.64+0x4] ;  /* 0x00000406081a7981 */ /* 0x000f28000c1e1500 */
[----:B------:R-:W5:Y:S04]  /*0b10*/  LDG.E.U16 R28, desc[UR6][R8.64+0x6] ;  /* 0x00000606081c7981 */ /* 0x000f68000c1e1500 */
[----:B------:R-:W5:Y:S01]  /*0b20*/  LDG.E.U16 R18, desc[UR6][R18.64] ;  /* 0x0000000612127981 */ /* 0x000f62000c1e1500 */
[----:B------:R-:W-:Y:S01]  /*0b30*/  IADD3 R7, PT, PT, R7, 0x4, RZ ;  /* 0x0000000407077810 */ /* 0x000fe20007ffe0ff */
[----:B---3--:R-:W-:-:S04]  /*0b40*/  HFMA2 R15, R15.H0_H0, R10.H0_H0, R22.H0_H0 ;  /* 0x2000000a0f0f7231 */ /* 0x008fc80000040816 */
[----:B--2---:R-:W-:-:S04]  /*0b50*/  HFMA2 R15, R24.H0_H0, R12.H0_H0, R15.H0_H0 ;  /* 0x2000000c180f7231 */ /* 0x004fc8000004080f */
[----:B----4-:R-:W-:-:S04]  /*0b60*/  HFMA2 R15, R26.H0_H0, R21.H0_H0, R15.H0_H0 ;  /* 0x200000151a0f7231 */ /* 0x010fc8000004080f */
[----:B-----5:R-:W-:-:S07]  /*0b70*/  HFMA2 R22, R28.H0_H0, R18.H0_H0, R15.H0_H0 ;  /* 0x200000121c167231 */ /* 0x020fce000004080f */
.L_x_4:
[----:B------:R-:W-:Y:S05]  /*0b80*/  @!P0 BRA `(.L_x_2) ;  /* 0x00000000004c8947 */ /* 0x000fea0003800000 */
[----:B------:R-:W0:Y:S01]  /*0b90*/  LDC.64 R10, c[0x0][0x380] ;  /* 0x0000e000ff0a7b82 */ /* 0x000e220000000a00 */
[-C--:B------:R-:W-:Y:S02]  /*0ba0*/  IADD3 R13, PT, PT, R6, R7.reuse, RZ ;  /* 0x00000007060d7210 */ /* 0x080fe40007ffe0ff */
[----:B------:R-:W-:Y:S02]  /*0bb0*/  IADD3 R4, PT, PT, R4, R7, RZ ;  /* 0x0000000704047210 */ /* 0x000fe40007ffe0ff */
[----:B------:R-:W-:-:S03]  /*0bc0*/  IADD3 R2, PT, PT, -R2, RZ, RZ ;  /* 0x000000ff02027210 */ /* 0x000fc60007ffe1ff */
[----:B------:R-:W1:Y:S01]  /*0bd0*/  LDC.64 R8, c[0x0][0x388] ;  /* 0x0000e200ff087b82 */ /* 0x000e620000000a00 */
[----:B0-----:R-:W-:-:S04]  /*0be0*/  IMAD.WIDE.U32 R6, R13, 0x2, R10 ;  /* 0x000000020d067825 */ /* 0x001fc800078e000a */
[----:B------:R-:W-:Y:S01]  /*0bf0*/  IMAD R11, R4, R0, R5 ;  /* 0x00000000040b7224 */ /* 0x000fe200078e0205 */
[----:B------:R-:W-:-:S07]  /*0c00*/  MOV R13, R7 ;  /* 0x00000007000d7202 */ /* 0x000fce0000000f00 */
.L_x_5:
[----:B-1----:R-:W-:Y:S01]  /*0c10*/  IMAD.WIDE R4, R11, 0x2, R8 ;  /* 0x000000020b047825 */ /* 0x002fe200078e0208 */
[----:B------:R-:W-:-:S05]  /*0c20*/  MOV R7, R13 ;  /* 0x0000000d00077202 */ /* 0x000fca0000000f00 */
[----:B------:R-:W2:Y:S04]  /*0c30*/  LDG.E.U16 R4, desc[UR6][R4.64] ;  /* 0x0000000604047981 */ /* 0x000ea8000c1e1500 */
[----:B------:R0:W2:Y:S01]  /*0c40*/  LDG.E.U16 R7, desc[UR6][R6.64] ;  /* 0x0000000606077981 */ /* 0x0000a2000c1e1500 */
[----:B------:R-:W-:Y:S02]  /*0c50*/  IADD3 R2, PT, PT, R2, 0x1, RZ ;  /* 0x0000000102027810 */ /* 0x000fe40007ffe0ff */
[----:B------:R-:W-:Y:S02]  /*0c60*/  IADD3 R11, PT, PT, R11, R0, RZ ;  /* 0x000000000b0b7210 */ /* 0x000fe40007ffe0ff */
[----:B------:R-:W-:Y:S02]  /*0c70*/  ISETP.NE.AND P0, PT, R2, RZ, PT ;  /* 0x000000ff0200720c */ /* 0x000fe40003f05270 */
[----:B0-----:R-:W-:-:S04]  /*0c80*/  IADD3 R6, P1, PT, R6, 0x2, RZ ;  /* 0x0000000206067810 */ /* 0x001fc80007f3e0ff */
[----:B------:R-:W-:Y:S01]  /*0c90*/  IADD3.X R13, PT, PT, RZ, R13, RZ, P1, !PT ;  /* 0x0000000dff0d7210 */ /* 0x000fe20000ffe4ff */
[----:B--2---:R-:W-:-:S06]  /*0ca0*/  HFMA2 R22, R7.H0_H0, R4.H0_H0, R22.H0_H0 ;  /* 0x2000000407167231 */ /* 0x004fcc0000040816 */
[----:B------:R-:W-:Y:S05]  /*0cb0*/  @P0 BRA `(.L_x_5) ;  /* 0xfffffffc00d40947 */ /* 0x000fea000383ffff */
.L_x_2:
[----:B------:R-:W0:Y:S01]  /*0cc0*/  LDC.64 R4, c[0x0][0x390] ;  /* 0x0000e400ff047b82 */ /* 0x000e220000000a00 */
[----:B------:R-:W-:-:S04]  /*0cd0*/  IMAD R3, R3, R0, R20 ;  /* 0x0000000003037224 */ /* 0x000fc800078e0214 */
[----:B0-----:R-:W-:-:S05]  /*0ce0*/  IMAD.WIDE R2, R3, 0x2, R4 ;  /* 0x0000000203027825 */ /* 0x001fca00078e0204 */
[----:B------:R-:W-:Y:S01]  /*0cf0*/  STG.E.U16 desc[UR6][R2.64], R22 ;  /* 0x0000001602007986 */ /* 0x000fe2000c101506 */
[----:B------:R-:W-:Y:S05]  /*0d00*/  EXIT ;  /* 0x000000000000794d */ /* 0x000fea0003800000 */
.L_x_6:
[----:B------:R-:W-:-:S00]  /*0d10*/  BRA `(.L_x_6) ;  /* 0xfffffffc00fc7947 */ /* 0x000fc0000383ffff */
[----:B------:R-:W-:-:S00]  /*0d20*/  NOP ;  /* 0x0000000000007918 */ /* 0x000fc00000000000 */
        /* <DEDUP_REMOVED lines=13> */
.L_x_7:


//--------------------- .nv.shared.reserved.0     --------------------------
	.section	.nv.shared.reserved.0,"aw",@nobits
	.weak		__nv_reservedSMEM_offset_0_alias
	.size		__nv_reservedSMEM_offset_0_alias, 0, 64
	.other		__nv_reservedSMEM_offset_0_alias,@"STO_CUDA_RESERVED_SHARED STV_DEFAULT"
__nv_reservedSMEM_offset_0_alias:
	.zero		0
	.zero		64


//--------------------- .nv.constant0._Z15batchMatMulFP16P6__halfS0_S0_ii --------------------------
	.section	.nv.constant0._Z15batchMatMulFP16P6__halfS0_S0_ii,"a",@progbits
	.sectionflags	@""
	.align	4
.nv.constant0._Z15batchMatMulFP16P6__halfS0_S0_ii:
	.zero		928


//--------------------- SYMBOLS --------------------------

	.type		.nv.reservedSmem.offset0,@object
	.size		.nv.reservedSmem.offset0,0x4
